//
// Generated by NVIDIA NVVM Compiler
//
// Compiler Build ID: CL-36424714
// Cuda compilation tools, release 13.0, V13.0.88
// Based on NVVM 20.0.0
//

.version 9.0
.target sm_100
.address_size 64

	// .globl	cat

.visible .entry cat(
	.param .u32 cat_param_0,
	.param .u64 .ptr .align 1 cat_param_1,
	.param .u64 .ptr .align 1 cat_param_2,
	.param .u32 cat_param_3,
	.param .u32 cat_param_4,
	.param .u64 .ptr .align 1 cat_param_5
)
{
	.reg .pred 	%p<3>;
	.reg .b32 	%r<15>;
	.reg .b32 	%f<3>;
	.reg .b64 	%rd<15>;

	ld.param.u32 	%r6, [cat_param_0];
	ld.param.u64 	%rd2, [cat_param_1];
	ld.param.u64 	%rd3, [cat_param_2];
	ld.param.u32 	%r4, [cat_param_3];
	ld.param.u32 	%r5, [cat_param_4];
	ld.param.u64 	%rd4, [cat_param_5];
	cvta.to.global.u64 	%rd1, %rd4;
	mov.u32 	%r7, %ctaid.x;
	mov.u32 	%r8, %ntid.x;
	mov.u32 	%r9, %tid.x;
	mad.lo.s32 	%r1, %r7, %r8, %r9;
	setp.ge.s32 	%p1, %r1, %r6;
	@%p1 bra 	$L__BB0_4;
	add.s32 	%r10, %r5, %r4;
	div.s32 	%r3, %r1, %r10;
	mul.lo.s32 	%r11, %r3, %r10;
	sub.s32 	%r2, %r1, %r11;
	setp.ge.s32 	%p2, %r2, %r4;
	@%p2 bra 	$L__BB0_3;
	mad.lo.s32 	%r14, %r3, %r4, %r2;
	cvta.to.global.u64 	%rd10, %rd2;
	mul.wide.s32 	%rd11, %r14, 4;
	add.s64 	%rd12, %rd10, %rd11;
	ld.global.f32 	%f2, [%rd12];
	mul.wide.s32 	%rd13, %r1, 4;
	add.s64 	%rd14, %rd1, %rd13;
	st.global.f32 	[%rd14], %f2;
	bra.uni 	$L__BB0_4;
$L__BB0_3:
	sub.s32 	%r12, %r2, %r4;
	mad.lo.s32 	%r13, %r3, %r5, %r12;
	cvta.to.global.u64 	%rd5, %rd3;
	mul.wide.s32 	%rd6, %r13, 4;
	add.s64 	%rd7, %rd5, %rd6;
	ld.global.f32 	%f1, [%rd7];
	mul.wide.s32 	%rd8, %r1, 4;
	add.s64 	%rd9, %rd1, %rd8;
	st.global.f32 	[%rd9], %f1;
$L__BB0_4:
	ret;

}
	// .globl	matrixTransposition
.visible .entry matrixTransposition(
	.param .u32 matrixTransposition_param_0,
	.param .u32 matrixTransposition_param_1,
	.param .u64 .ptr .align 1 matrixTransposition_param_2,
	.param .u64 .ptr .align 1 matrixTransposition_param_3
)
{
	.reg .pred 	%p<4>;
	.reg .b32 	%r<15>;
	.reg .b32 	%f<2>;
	.reg .b64 	%rd<9>;

	ld.param.u32 	%r5, [matrixTransposition_param_0];
	ld.param.u32 	%r4, [matrixTransposition_param_1];
	ld.param.u64 	%rd1, [matrixTransposition_param_2];
	ld.param.u64 	%rd2, [matrixTransposition_param_3];
	mov.u32 	%r6, %ctaid.x;
	mov.u32 	%r7, %ntid.x;
	mov.u32 	%r8, %tid.x;
	mad.lo.s32 	%r1, %r6, %r7, %r8;
	mov.u32 	%r9, %ctaid.y;
	mov.u32 	%r10, %ntid.y;
	mov.u32 	%r11, %tid.y;
	mad.lo.s32 	%r12, %r9, %r10, %r11;
	setp.ge.s32 	%p1, %r1, %r4;
	setp.ge.s32 	%p2, %r12, %r5;
	or.pred  	%p3, %p1, %p2;
	@%p3 bra 	$L__BB1_2;
	cvta.to.global.u64 	%rd3, %rd1;
	cvta.to.global.u64 	%rd4, %rd2;
	mad.lo.s32 	%r13, %r4, %r12, %r1;
	mul.wide.s32 	%rd5, %r13, 4;
	add.s64 	%rd6, %rd3, %rd5;
	ld.global.f32 	%f1, [%rd6];
	mad.lo.s32 	%r14, %r1, %r5, %r12;
	mul.wide.s32 	%rd7, %r14, 4;
	add.s64 	%rd8, %rd4, %rd7;
	st.global.f32 	[%rd8], %f1;
$L__BB1_2:
	ret;

}
	// .globl	broadcasting
.visible .entry broadcasting(
	.param .u32 broadcasting_param_0,
	.param .u32 broadcasting_param_1,
	.param .u32 broadcasting_param_2,
	.param .u64 .ptr .align 1 broadcasting_param_3,
	.param .u64 .ptr .align 1 broadcasting_param_4
)
{
	.reg .pred 	%p<2>;
	.reg .b32 	%r<13>;
	.reg .b32 	%f<2>;
	.reg .b64 	%rd<9>;

	ld.param.u32 	%r2, [broadcasting_param_0];
	ld.param.u32 	%r3, [broadcasting_param_1];
	ld.param.u32 	%r4, [broadcasting_param_2];
	ld.param.u64 	%rd1, [broadcasting_param_3];
	ld.param.u64 	%rd2, [broadcasting_param_4];
	mov.u32 	%r5, %ctaid.x;
	mov.u32 	%r6, %ntid.x;
	mov.u32 	%r7, %tid.x;
	mad.lo.s32 	%r1, %r5, %r6, %r7;
	setp.ge.s32 	%p1, %r1, %r4;
	@%p1 bra 	$L__BB2_2;
	cvta.to.global.u64 	%rd3, %rd1;
	cvta.to.global.u64 	%rd4, %rd2;
	div.s32 	%r8, %r1, %r2;
	div.s32 	%r9, %r8, %r3;
	mul.lo.s32 	%r10, %r8, %r2;
	sub.s32 	%r11, %r1, %r10;
	mad.lo.s32 	%r12, %r9, %r2, %r11;
	mul.wide.s32 	%rd5, %r12, 4;
	add.s64 	%rd6, %rd3, %rd5;
	ld.global.f32 	%f1, [%rd6];
	mul.wide.s32 	%rd7, %r1, 4;
	add.s64 	%rd8, %rd4, %rd7;
	st.global.f32 	[%rd8], %f1;
$L__BB2_2:
	ret;

}
	// .globl	indexSelection
.visible .entry indexSelection(
	.param .u32 indexSelection_param_0,
	.param .u32 indexSelection_param_1,
	.param .u32 indexSelection_param_2,
	.param .u32 indexSelection_param_3,
	.param .u64 .ptr .align 1 indexSelection_param_4,
	.param .u64 .ptr .align 1 indexSelection_param_5
)
{
	.reg .pred 	%p<2>;
	.reg .b32 	%r<14>;
	.reg .b32 	%f<2>;
	.reg .b64 	%rd<9>;

	ld.param.u32 	%r2, [indexSelection_param_0];
	ld.param.u32 	%r3, [indexSelection_param_1];
	ld.param.u32 	%r4, [indexSelection_param_2];
	ld.param.u32 	%r5, [indexSelection_param_3];
	ld.param.u64 	%rd1, [indexSelection_param_4];
	ld.param.u64 	%rd2, [indexSelection_param_5];
	mov.u32 	%r6, %ctaid.x;
	mov.u32 	%r7, %ntid.x;
	mov.u32 	%r8, %tid.x;
	mad.lo.s32 	%r1, %r6, %r7, %r8;
	setp.ge.s32 	%p1, %r1, %r5;
	@%p1 bra 	$L__BB3_2;
	cvta.to.global.u64 	%rd3, %rd1;
	cvta.to.global.u64 	%rd4, %rd2;
	div.s32 	%r9, %r1, %r2;
	mul.lo.s32 	%r10, %r9, %r2;
	sub.s32 	%r11, %r1, %r10;
	mad.lo.s32 	%r12, %r9, %r3, %r4;
	mad.lo.s32 	%r13, %r12, %r2, %r11;
	mul.wide.s32 	%rd5, %r13, 4;
	add.s64 	%rd6, %rd3, %rd5;
	ld.global.f32 	%f1, [%rd6];
	mul.wide.s32 	%rd7, %r1, 4;
	add.s64 	%rd8, %rd4, %rd7;
	st.global.f32 	[%rd8], %f1;
$L__BB3_2:
	ret;

}


// ===== COMPILED SASS (sm_100) =====

	.target	sm_100

	.elftype	@"ET_EXEC"


//--------------------- .note.nv.tkinfo           --------------------------
	.section	.note.nv.tkinfo,"",@"SHT_NOTE"
	.sectionflags	@"SHF_NOTE_NV_TKINFO"
	.tkinfo
        /*0018*/ 	.word	0x00000002
        /*0030*/ 	.string	""
        /*0030*/ 	.string	"ptxas"
        /*0030*/ 	.string	"Cuda compilation tools, release 13.0, V13.0.88"
        /*0030*/ 	.string	"Build cuda_13.0.r13.0/compiler.36424714_0"
        /*0030*/ 	.string	"-arch sm_100 -m 64 "



//--------------------- .note.nv.cuinfo           --------------------------
	.section	.note.nv.cuinfo,"",@"SHT_NOTE"
	.sectionflags	@"SHF_NOTE_NV_CUINFO"
        /*0018*/ 	.short	0x0002
        /*001a*/ 	.short	0x0064
        /*001c*/ 	.short	0x0082
	.zero		2


//--------------------- .nv.info                  --------------------------
	.section	.nv.info,"",@"SHT_CUDA_INFO"
	.align	4


	//----- nvinfo : EIATTR_REGCOUNT
	.align		4
        /*0000*/ 	.byte	0x04, 0x2f
        /*0002*/ 	.short	(.L_1 - .L_0)
	.align		4
.L_0:
        /*0004*/ 	.word	index@(cat)
        /*0008*/ 	.word	0x0000000f


	//----- nvinfo : EIATTR_FRAME_SIZE
	.align		4
.L_1:
        /*000c*/ 	.byte	0x04, 0x11
        /*000e*/ 	.short	(.L_3 - .L_2)
	.align		4
.L_2:
        /*0010*/ 	.word	index@(cat)
        /*0014*/ 	.word	0x00000000


	//----- nvinfo : EIATTR_REGCOUNT
	.align		4
.L_3:
        /*0018*/ 	.byte	0x04, 0x2f
        /*001a*/ 	.short	(.L_5 - .L_4)
	.align		4
.L_4:
        /*001c*/ 	.word	index@(matrixTransposition)
        /*0020*/ 	.word	0x0000000a


	//----- nvinfo : EIATTR_FRAME_SIZE
	.align		4
.L_5:
        /*0024*/ 	.byte	0x04, 0x11
        /*0026*/ 	.short	(.L_7 - .L_6)
	.align		4
.L_6:
        /*0028*/ 	.word	index@(matrixTransposition)
        /*002c*/ 	.word	0x00000000


	//----- nvinfo : EIATTR_REGCOUNT
	.align		4
.L_7:
        /*0030*/ 	.byte	0x04, 0x2f
        /*0032*/ 	.short	(.L_9 - .L_8)
	.align		4
.L_8:
        /*0034*/ 	.word	index@(broadcasting)
        /*0038*/ 	.word	0x0000000e


	//----- nvinfo : EIATTR_FRAME_SIZE
	.align		4
.L_9:
        /*003c*/ 	.byte	0x04, 0x11
        /*003e*/ 	.short	(.L_11 - .L_10)
	.align		4
.L_10:
        /*0040*/ 	.word	index@(broadcasting)
        /*0044*/ 	.word	0x00000000


	//----- nvinfo : EIATTR_REGCOUNT
	.align		4
.L_11:
        /*0048*/ 	.byte	0x04, 0x2f
        /*004a*/ 	.short	(.L_13 - .L_12)
	.align		4
.L_12:
        /*004c*/ 	.word	index@(indexSelection)
        /*0050*/ 	.word	0x0000000c


	//----- nvinfo : EIATTR_FRAME_SIZE
	.align		4
.L_13:
        /*0054*/ 	.byte	0x04, 0x11
        /*0056*/ 	.short	(.L_15 - .L_14)
	.align		4
.L_14:
        /*0058*/ 	.word	index@(indexSelection)
        /*005c*/ 	.word	0x00000000


	//----- nvinfo : EIATTR_MIN_STACK_SIZE
	.align		4
.L_15:
        /*0060*/ 	.byte	0x04, 0x12
        /*0062*/ 	.short	(.L_17 - .L_16)
	.align		4
.L_16:
        /*0064*/ 	.word	index@(indexSelection)
        /*0068*/ 	.word	0x00000000


	//----- nvinfo : EIATTR_MIN_STACK_SIZE
	.align		4
.L_17:
        /*006c*/ 	.byte	0x04, 0x12
        /*006e*/ 	.short	(.L_19 - .L_18)
	.align		4
.L_18:
        /*0070*/ 	.word	index@(broadcasting)
        /*0074*/ 	.word	0x00000000


	//----- nvinfo : EIATTR_MIN_STACK_SIZE
	.align		4
.L_19:
        /*0078*/ 	.byte	0x04, 0x12
        /*007a*/ 	.short	(.L_21 - .L_20)
	.align		4
.L_20:
        /*007c*/ 	.word	index@(matrixTransposition)
        /*0080*/ 	.word	0x00000000


	//----- nvinfo : EIATTR_MIN_STACK_SIZE
	.align		4
.L_21:
        /*0084*/ 	.byte	0x04, 0x12
        /*0086*/ 	.short	(.L_23 - .L_22)
	.align		4
.L_22:
        /*0088*/ 	.word	index@(cat)
        /*008c*/ 	.word	0x00000000
.L_23:


//--------------------- .nv.compat                --------------------------
	.section	.nv.compat,"",@"SHT_CUDA_COMPAT_INFO"
	.align	4
        /*0000*/ 	.byte	0x02, 0x09, 0x00, 0x00, 0x02, 0x02, 0x01, 0x00, 0x02, 0x05, 0x05, 0x00, 0x03, 0x07, 0x01, 0x01
        /*0010*/ 	.byte	0x02, 0x03, 0x00, 0x00, 0x02, 0x06, 0x01, 0x00, 0x04, 0x0b, 0x08, 0x00, 0x09, 0x00, 0x00, 0x00
        /*0020*/ 	.byte	0x00, 0x00, 0x00, 0x00


//--------------------- .nv.info.indexSelection   --------------------------
	.section	.nv.info.indexSelection,"",@"SHT_CUDA_INFO"
	.sectionflags	@""
	.align	4


	//----- nvinfo : EIATTR_CUDA_API_VERSION
	.align		4
        /*0000*/ 	.byte	0x04, 0x37
        /*0002*/ 	.short	(.L_25 - .L_24)
.L_24:
        /*0004*/ 	.word	0x00000082


	//----- nvinfo : EIATTR_KPARAM_INFO
	.align		4
.L_25:
        /*0008*/ 	.byte	0x04, 0x17
        /*000a*/ 	.short	(.L_27 - .L_26)
.L_26:
        /*000c*/ 	.word	0x00000000
        /*0010*/ 	.short	0x0005
        /*0012*/ 	.short	0x0018
        /*0014*/ 	.byte	0x00, 0xf5, 0x21, 0x00


	//----- nvinfo : EIATTR_KPARAM_INFO
	.align		4
.L_27:
        /*0018*/ 	.byte	0x04, 0x17
        /*001a*/ 	.short	(.L_29 - .L_28)
.L_28:
        /*001c*/ 	.word	0x00000000
        /*0020*/ 	.short	0x0004
        /*0022*/ 	.short	0x0010
        /*0024*/ 	.byte	0x00, 0xf5, 0x21, 0x00


	//----- nvinfo : EIATTR_KPARAM_INFO
	.align		4
.L_29:
        /*0028*/ 	.byte	0x04, 0x17
        /*002a*/ 	.short	(.L_31 - .L_30)
.L_30:
        /*002c*/ 	.word	0x00000000
        /*0030*/ 	.short	0x0003
        /*0032*/ 	.short	0x000c
        /*0034*/ 	.byte	0x00, 0xf0, 0x11, 0x00


	//----- nvinfo : EIATTR_KPARAM_INFO
	.align		4
.L_31:
        /*0038*/ 	.byte	0x04, 0x17
        /*003a*/ 	.short	(.L_33 - .L_32)
.L_32:
        /*003c*/ 	.word	0x00000000
        /*0040*/ 	.short	0x0002
        /*0042*/ 	.short	0x0008
        /*0044*/ 	.byte	0x00, 0xf0, 0x11, 0x00


	//----- nvinfo : EIATTR_KPARAM_INFO
	.align		4
.L_33:
        /*0048*/ 	.byte	0x04, 0x17
        /*004a*/ 	.short	(.L_35 - .L_34)
.L_34:
        /*004c*/ 	.word	0x00000000
        /*0050*/ 	.short	0x0001
        /*0052*/ 	.short	0x0004
        /*0054*/ 	.byte	0x00, 0xf0, 0x11, 0x00


	//----- nvinfo : EIATTR_KPARAM_INFO
	.align		4
.L_35:
        /*0058*/ 	.byte	0x04, 0x17
        /*005a*/ 	.short	(.L_37 - .L_36)
.L_36:
        /*005c*/ 	.word	0x00000000
        /*0060*/ 	.short	0x0000
        /*0062*/ 	.short	0x0000
        /*0064*/ 	.byte	0x00, 0xf0, 0x11, 0x00


	//----- nvinfo : EIATTR_SPARSE_MMA_MASK
	.align		4
.L_37:
        /*0068*/ 	.byte	0x03, 0x50
        /*006a*/ 	.short	0x0000


	//----- nvinfo : EIATTR_MAXREG_COUNT
	.align		4
        /*006c*/ 	.byte	0x03, 0x1b
        /*006e*/ 	.short	0x00ff


	//----- nvinfo : EIATTR_MERCURY_ISA_VERSION
	.align		4
        /*0070*/ 	.byte	0x03, 0x5f
        /*0072*/ 	.short	0x0101


	//----- nvinfo : EIATTR_VRC_CTA_INIT_COUNT
	.align		4
        /*0074*/ 	.byte	0x02, 0x4a
	.zero		1
	.zero		1


	//----- nvinfo : EIATTR_EXIT_INSTR_OFFSETS
	.align		4
        /*0078*/ 	.byte	0x04, 0x1c
        /*007a*/ 	.short	(.L_39 - .L_38)


	//   ....[0]....
.L_38:
        /*007c*/ 	.word	0x00000070


	//   ....[1]....
        /*0080*/ 	.word	0x000002e0


	//----- nvinfo : EIATTR_CBANK_PARAM_SIZE
	.align		4
.L_39:
        /*0084*/ 	.byte	0x03, 0x19
        /*0086*/ 	.short	0x0020


	//----- nvinfo : EIATTR_PARAM_CBANK
	.align		4
        /*0088*/ 	.byte	0x04, 0x0a
        /*008a*/ 	.short	(.L_41 - .L_40)
	.align		4
.L_40:
        /*008c*/ 	.word	index@(.nv.constant0.indexSelection)
        /*0090*/ 	.short	0x0380
        /*0092*/ 	.short	0x0020


	//----- nvinfo : EIATTR_SW_WAR
	.align		4
.L_41:
        /*0094*/ 	.byte	0x04, 0x36
        /*0096*/ 	.short	(.L_43 - .L_42)
.L_42:
        /*0098*/ 	.word	0x00000008
.L_43:


//--------------------- .nv.info.broadcasting     --------------------------
	.section	.nv.info.broadcasting,"",@"SHT_CUDA_INFO"
	.sectionflags	@""
	.align	4


	//----- nvinfo : EIATTR_CUDA_API_VERSION
	.align		4
        /*0000*/ 	.byte	0x04, 0x37
        /*0002*/ 	.short	(.L_45 - .L_44)
.L_44:
        /*0004*/ 	.word	0x00000082


	//----- nvinfo : EIATTR_KPARAM_INFO
	.align		4
.L_45:
        /*0008*/ 	.byte	0x04, 0x17
        /*000a*/ 	.short	(.L_47 - .L_46)
.L_46:
        /*000c*/ 	.word	0x00000000
        /*0010*/ 	.short	0x0004
        /*0012*/ 	.short	0x0018
        /*0014*/ 	.byte	0x00, 0xf5, 0x21, 0x00


	//----- nvinfo : EIATTR_KPARAM_INFO
	.align		4
.L_47:
        /*0018*/ 	.byte	0x04, 0x17
        /*001a*/ 	.short	(.L_49 - .L_48)
.L_48:
        /*001c*/ 	.word	0x00000000
        /*0020*/ 	.short	0x0003
        /*0022*/ 	.short	0x0010
        /*0024*/ 	.byte	0x00, 0xf5, 0x21, 0x00


	//----- nvinfo : EIATTR_KPARAM_INFO
	.align		4
.L_49:
        /*0028*/ 	.byte	0x04, 0x17
        /*002a*/ 	.short	(.L_51 - .L_50)
.L_50:
        /*002c*/ 	.word	0x00000000
        /*0030*/ 	.short	0x0002
        /*0032*/ 	.short	0x0008
        /*0034*/ 	.byte	0x00, 0xf0, 0x11, 0x00


	//----- nvinfo : EIATTR_KPARAM_INFO
	.align		4
.L_51:
        /*0038*/ 	.byte	0x04, 0x17
        /*003a*/ 	.short	(.L_53 - .L_52)
.L_52:
        /*003c*/ 	.word	0x00000000
        /*0040*/ 	.short	0x0001
        /*0042*/ 	.short	0x0004
        /*0044*/ 	.byte	0x00, 0xf0, 0x11, 0x00


	//----- nvinfo : EIATTR_KPARAM_INFO
	.align		4
.L_53:
        /*0048*/ 	.byte	0x04, 0x17
        /*004a*/ 	.short	(.L_55 - .L_54)
.L_54:
        /*004c*/ 	.word	0x00000000
        /*0050*/ 	.short	0x0000
        /*0052*/ 	.short	0x0000
        /*0054*/ 	.byte	0x00, 0xf0, 0x11, 0x00


	//----- nvinfo : EIATTR_SPARSE_MMA_MASK
	.align		4
.L_55:
        /*0058*/ 	.byte	0x03, 0x50
        /*005a*/ 	.short	0x0000


	//----- nvinfo : EIATTR_MAXREG_COUNT
	.align		4
        /*005c*/ 	.byte	0x03, 0x1b
        /*005e*/ 	.short	0x00ff


	//----- nvinfo : EIATTR_MERCURY_ISA_VERSION
	.align		4
        /*0060*/ 	.byte	0x03, 0x5f
        /*0062*/ 	.short	0x0101


	//----- nvinfo : EIATTR_VRC_CTA_INIT_COUNT
	.align		4
        /*0064*/ 	.byte	0x02, 0x4a
	.zero		1
	.zero		1


	//----- nvinfo : EIATTR_EXIT_INSTR_OFFSETS
	.align		4
        /*0068*/ 	.byte	0x04, 0x1c
        /*006a*/ 	.short	(.L_57 - .L_56)


	//   ....[0]....
.L_56:
        /*006c*/ 	.word	0x00000070


	//   ....[1]....
        /*0070*/ 	.word	0x00000440


	//----- nvinfo : EIATTR_CBANK_PARAM_SIZE
	.align		4
.L_57:
        /*0074*/ 	.byte	0x03, 0x19
        /*0076*/ 	.short	0x0020


	//----- nvinfo : EIATTR_PARAM_CBANK
	.align		4
        /*0078*/ 	.byte	0x04, 0x0a
        /*007a*/ 	.short	(.L_59 - .L_58)
	.align		4
.L_58:
        /*007c*/ 	.word	index@(.nv.constant0.broadcasting)
        /*0080*/ 	.short	0x0380
        /*0082*/ 	.short	0x0020


	//----- nvinfo : EIATTR_SW_WAR
	.align		4
.L_59:
        /*0084*/ 	.byte	0x04, 0x36
        /*0086*/ 	.short	(.L_61 - .L_60)
.L_60:
        /*0088*/ 	.word	0x00000008
.L_61:


//--------------------- .nv.info.matrixTransposition --------------------------
	.section	.nv.info.matrixTransposition,"",@"SHT_CUDA_INFO"
	.sectionflags	@""
	.align	4


	//----- nvinfo : EIATTR_CUDA_API_VERSION
	.align		4
        /*0000*/ 	.byte	0x04, 0x37
        /*0002*/ 	.short	(.L_63 - .L_62)
.L_62:
        /*0004*/ 	.word	0x00000082


	//----- nvinfo : EIATTR_KPARAM_INFO
	.align		4
.L_63:
        /*0008*/ 	.byte	0x04, 0x17
        /*000a*/ 	.short	(.L_65 - .L_64)
.L_64:
        /*000c*/ 	.word	0x00000000
        /*0010*/ 	.short	0x0003
        /*0012*/ 	.short	0x0010
        /*0014*/ 	.byte	0x00, 0xf5, 0x21, 0x00


	//----- nvinfo : EIATTR_KPARAM_INFO
	.align		4
.L_65:
        /*0018*/ 	.byte	0x04, 0x17
        /*001a*/ 	.short	(.L_67 - .L_66)
.L_66:
        /*001c*/ 	.word	0x00000000
        /*0020*/ 	.short	0x0002
        /*0022*/ 	.short	0x0008
        /*0024*/ 	.byte	0x00, 0xf5, 0x21, 0x00


	//----- nvinfo : EIATTR_KPARAM_INFO
	.align		4
.L_67:
        /*0028*/ 	.byte	0x04, 0x17
        /*002a*/ 	.short	(.L_69 - .L_68)
.L_68:
        /*002c*/ 	.word	0x00000000
        /*0030*/ 	.short	0x0001
        /*0032*/ 	.short	0x0004
        /*0034*/ 	.byte	0x00, 0xf0, 0x11, 0x00


	//----- nvinfo : EIATTR_KPARAM_INFO
	.align		4
.L_69:
        /*0038*/ 	.byte	0x04, 0x17
        /*003a*/ 	.short	(.L_71 - .L_70)
.L_70:
        /*003c*/ 	.word	0x00000000
        /*0040*/ 	.short	0x0000
        /*0042*/ 	.short	0x0000
        /*0044*/ 	.byte	0x00, 0xf0, 0x11, 0x00


	//----- nvinfo : EIATTR_SPARSE_MMA_MASK
	.align		4
.L_71:
        /*0048*/ 	.byte	0x03, 0x50
        /*004a*/ 	.short	0x0000


	//----- nvinfo : EIATTR_MAXREG_COUNT
	.align		4
        /*004c*/ 	.byte	0x03, 0x1b
        /*004e*/ 	.short	0x00ff


	//----- nvinfo : EIATTR_MERCURY_ISA_VERSION
	.align		4
        /*0050*/ 	.byte	0x03, 0x5f
        /*0052*/ 	.short	0x0101


	//----- nvinfo : EIATTR_VRC_CTA_INIT_COUNT
	.align		4
        /*0054*/ 	.byte	0x02, 0x4a
	.zero		1
	.zero		1


	//----- nvinfo : EIATTR_EXIT_INSTR_OFFSETS
	.align		4
        /*0058*/ 	.byte	0x04, 0x1c
        /*005a*/ 	.short	(.L_73 - .L_72)


	//   ....[0]....
.L_72:
        /*005c*/ 	.word	0x000000c0


	//   ....[1]....
        /*0060*/ 	.word	0x00000160


	//----- nvinfo : EIATTR_CBANK_PARAM_SIZE
	.align		4
.L_73:
        /*0064*/ 	.byte	0x03, 0x19
        /*0066*/ 	.short	0x0018


	//----- nvinfo : EIATTR_PARAM_CBANK
	.align		4
        /*0068*/ 	.byte	0x04, 0x0a
        /*006a*/ 	.short	(.L_75 - .L_74)
	.align		4
.L_74:
        /*006c*/ 	.word	index@(.nv.constant0.matrixTransposition)
        /*0070*/ 	.short	0x0380
        /*0072*/ 	.short	0x0018


	//----- nvinfo : EIATTR_SW_WAR
	.align		4
.L_75:
        /*0074*/ 	.byte	0x04, 0x36
        /*0076*/ 	.short	(.L_77 - .L_76)
.L_76:
        /*0078*/ 	.word	0x00000008
.L_77:


//--------------------- .nv.info.cat              --------------------------
	.section	.nv.info.cat,"",@"SHT_CUDA_INFO"
	.sectionflags	@""
	.align	4


	//----- nvinfo : EIATTR_CUDA_API_VERSION
	.align		4
        /*0000*/ 	.byte	0x04, 0x37
        /*0002*/ 	.short	(.L_79 - .L_78)
.L_78:
        /*0004*/ 	.word	0x00000082


	//----- nvinfo : EIATTR_KPARAM_INFO
	.align		4
.L_79:
        /*0008*/ 	.byte	0x04, 0x17
        /*000a*/ 	.short	(.L_81 - .L_80)
.L_80:
        /*000c*/ 	.word	0x00000000
        /*0010*/ 	.short	0x0005
        /*0012*/ 	.short	0x0020
        /*0014*/ 	.byte	0x00, 0xf5, 0x21, 0x00


	//----- nvinfo : EIATTR_KPARAM_INFO
	.align		4
.L_81:
        /*0018*/ 	.byte	0x04, 0x17
        /*001a*/ 	.short	(.L_83 - .L_82)
.L_82:
        /*001c*/ 	.word	0x00000000
        /*0020*/ 	.short	0x0004
        /*0022*/ 	.short	0x001c
        /*0024*/ 	.byte	0x00, 0xf0, 0x11, 0x00


	//----- nvinfo : EIATTR_KPARAM_INFO
	.align		4
.L_83:
        /*0028*/ 	.byte	0x04, 0x17
        /*002a*/ 	.short	(.L_85 - .L_84)
.L_84:
        /*002c*/ 	.word	0x00000000
        /*0030*/ 	.short	0x0003
        /*0032*/ 	.short	0x0018
        /*0034*/ 	.byte	0x00, 0xf0, 0x11, 0x00


	//----- nvinfo : EIATTR_KPARAM_INFO
	.align		4
.L_85:
        /*0038*/ 	.byte	0x04, 0x17
        /*003a*/ 	.short	(.L_87 - .L_86)
.L_86:
        /*003c*/ 	.word	0x00000000
        /*0040*/ 	.short	0x0002
        /*0042*/ 	.short	0x0010
        /*0044*/ 	.byte	0x00, 0xf5, 0x21, 0x00


	//----- nvinfo : EIATTR_KPARAM_INFO
	.align		4
.L_87:
        /*0048*/ 	.byte	0x04, 0x17
        /*004a*/ 	.short	(.L_89 - .L_88)
.L_88:
        /*004c*/ 	.word	0x00000000
        /*0050*/ 	.short	0x0001
        /*0052*/ 	.short	0x0008
        /*0054*/ 	.byte	0x00, 0xf5, 0x21, 0x00


	//----- nvinfo : EIATTR_KPARAM_INFO
	.align		4
.L_89:
        /*0058*/ 	.byte	0x04, 0x17
        /*005a*/ 	.short	(.L_91 - .L_90)
.L_90:
        /*005c*/ 	.word	0x00000000
        /*0060*/ 	.short	0x0000
        /*0062*/ 	.short	0x0000
        /*0064*/ 	.byte	0x00, 0xf0, 0x11, 0x00


	//----- nvinfo : EIATTR_SPARSE_MMA_MASK
	.align		4
.L_91:
        /*0068*/ 	.byte	0x03, 0x50
        /*006a*/ 	.short	0x0000


	//----- nvinfo : EIATTR_MAXREG_COUNT
	.align		4
        /*006c*/ 	.byte	0x03, 0x1b
        /*006e*/ 	.short	0x00ff


	//----- nvinfo : EIATTR_MERCURY_ISA_VERSION
	.align		4
        /*0070*/ 	.byte	0x03, 0x5f
        /*0072*/ 	.short	0x0101


	//----- nvinfo : EIATTR_VRC_CTA_INIT_COUNT
	.align		4
        /*0074*/ 	.byte	0x02, 0x4a
	.zero		1
	.zero		1


	//----- nvinfo : EIATTR_EXIT_INSTR_OFFSETS
	.align		4
        /*0078*/ 	.byte	0x04, 0x1c
        /*007a*/ 	.short	(.L_93 - .L_92)


	//   ....[0]....
.L_92:
        /*007c*/ 	.word	0x00000070


	//   ....[1]....
        /*0080*/ 	.word	0x00000300


	//   ....[2]....
        /*0084*/ 	.word	0x00000390


	//----- nvinfo : EIATTR_CRS_STACK_SIZE
	.align		4
.L_93:
        /*0088*/ 	.byte	0x04, 0x1e
        /*008a*/ 	.short	(.L_95 - .L_94)
.L_94:
        /*008c*/ 	.word	0x00000000


	//----- nvinfo : EIATTR_CBANK_PARAM_SIZE
	.align		4
.L_95:
        /*0090*/ 	.byte	0x03, 0x19
        /*0092*/ 	.short	0x0028


	//----- nvinfo : EIATTR_PARAM_CBANK
	.align		4
        /*0094*/ 	.byte	0x04, 0x0a
        /*0096*/ 	.short	(.L_97 - .L_96)
	.align		4
.L_96:
        /*0098*/ 	.word	index@(.nv.constant0.cat)
        /*009c*/ 	.short	0x0380
        /*009e*/ 	.short	0x0028


	//----- nvinfo : EIATTR_SW_WAR
	.align		4
.L_97:
        /*00a0*/ 	.byte	0x04, 0x36
        /*00a2*/ 	.short	(.L_99 - .L_98)
.L_98:
        /*00a4*/ 	.word	0x00000008
.L_99:


//--------------------- .nv.callgraph             --------------------------
	.section	.nv.callgraph,"",@"SHT_CUDA_CALLGRAPH"
	.align	4
	.sectionentsize	8
	.align		4
        /*0000*/ 	.word	0x00000000
	.align		4
        /*0004*/ 	.word	0xffffffff
	.align		4
        /*0008*/ 	.word	0x00000000
	.align		4
        /*000c*/ 	.word	0xfffffffe
	.align		4
        /*0010*/ 	.word	0x00000000
	.align		4
        /*0014*/ 	.word	0xfffffffd
	.align		4
        /*0018*/ 	.word	0x00000000
	.align		4
        /*001c*/ 	.word	0xfffffffc


//--------------------- .text.indexSelection      --------------------------
	.section	.text.indexSelection,"ax",@progbits
	.align	128
        .global         indexSelection
        .type           indexSelection,@function
        .size           indexSelection,(.L_x_5 - indexSelection)
        .other          indexSelection,@"STO_CUDA_ENTRY STV_DEFAULT"
indexSelection:
.text.indexSelection:
[----:B------:R-:W-:Y:S01]  /*0000*/  LDC R1, c[0x0][0x37c] ;  /* 0x0000df00ff017b82 */ /* 0x000fe20000000800 */
[----:B------:R-:W0:Y:S07]  /*0010*/  S2R R3, SR_TID.X ;  /* 0x0000000000037919 */ /* 0x000e2e0000002100 */
[----:B------:R-:W0:Y:S01]  /*0020*/  S2UR UR4, SR_CTAID.X ;  /* 0x00000000000479c3 */ /* 0x000e220000002500 */
[----:B------:R-:W1:Y:S07]  /*0030*/  LDCU UR5, c[0x0][0x38c] ;  /* 0x00007180ff0577ac */ /* 0x000e6e0008000800 */
[----:B------:R-:W0:Y:S02]  /*0040*/  LDC R0, c[0x0][0x360] ;  /* 0x0000d800ff007b82 */ /* 0x000e240000000800 */
[----:B0-----:R-:W-:-:S05]  /*0050*/  IMAD R0, R0, UR4, R3 ;  /* 0x0000000400007c24 */ /* 0x001fca000f8e0203 */
[----:B-1----:R-:W-:-:S13]  /*0060*/  ISETP.GE.AND P0, PT, R0, UR5, PT ;  /* 0x0000000500007c0c */ /* 0x002fda000bf06270 */
[----:B------:R-:W-:Y:S05]  /*0070*/  @P0 EXIT ;  /* 0x000000000000094d */ /* 0x000fea0003800000 */
[----:B------:R-:W0:Y:S01]  /*0080*/  LDC R7, c[0x0][0x380] ;  /* 0x0000e000ff077b82 */ /* 0x000e220000000800 */
[----:B------:R-:W1:Y:S01]  /*0090*/  LDCU UR6, c[0x0][0x384] ;  /* 0x00007080ff0677ac */ /* 0x000e620008000800 */
[----:B------:R-:W2:Y:S01]  /*00a0*/  LDCU.64 UR4, c[0x0][0x358] ;  /* 0x00006b00ff0477ac */ /* 0x000ea20008000a00 */
[----:B0-----:R-:W-:-:S04]  /*00b0*/  IABS R5, R7 ;  /* 0x0000000700057213 */ /* 0x001fc80000000000 */
[----:B------:R-:W0:Y:S08]  /*00c0*/  I2F.RP R4, R5 ;  /* 0x0000000500047306 */ /* 0x000e300000209400 */
[----:B0-----:R-:W0:Y:S02]  /*00d0*/  MUFU.RCP R4, R4 ;  /* 0x0000000400047308 */ /* 0x001e240000001000 */
[----:B0-----:R-:W-:-:S06]  /*00e0*/  IADD3 R2, PT, PT, R4, 0xffffffe, RZ ;  /* 0x0ffffffe04027810 */ /* 0x001fcc0007ffe0ff */
[----:B------:R0:W3:Y:S02]  /*00f0*/  F2I.FTZ.U32.TRUNC.NTZ R3, R2 ;  /* 0x0000000200037305 */ /* 0x0000e4000021f000 */
[----:B0-----:R-:W-:Y:S02]  /*0100*/  HFMA2 R2, -RZ, RZ, 0, 0 ;  /* 0x00000000ff027431 */ /* 0x001fe400000001ff */
[----:B---3--:R-:W-:-:S04]  /*0110*/  IMAD.MOV R6, RZ, RZ, -R3 ;  /* 0x000000ffff067224 */ /* 0x008fc800078e0a03 */
[----:B------:R-:W-:Y:S01]  /*0120*/  IMAD R9, R6, R5, RZ ;  /* 0x0000000506097224 */ /* 0x000fe200078e02ff */
[----:B------:R-:W-:-:S03]  /*0130*/  IABS R6, R0 ;  /* 0x0000000000067213 */ /* 0x000fc60000000000 */
[----:B------:R-:W-:Y:S01]  /*0140*/  IMAD.HI.U32 R3, R3, R9, R2 ;  /* 0x0000000903037227 */ /* 0x000fe200078e0002 */
[----:B------:R-:W-:-:S04]  /*0150*/  LOP3.LUT R2, R0, R7, RZ, 0x3c, !PT ;  /* 0x0000000700027212 */ /* 0x000fc800078e3cff */
[----:B------:R-:W-:Y:S01]  /*0160*/  ISETP.GE.AND P1, PT, R2, RZ, PT ;  /* 0x000000ff0200720c */ /* 0x000fe20003f26270 */
[----:B------:R-:W-:-:S04]  /*0170*/  IMAD.HI.U32 R3, R3, R6, RZ ;  /* 0x0000000603037227 */ /* 0x000fc800078e00ff */
[----:B------:R-:W-:-:S04]  /*0180*/  IMAD.MOV R4, RZ, RZ, -R3 ;  /* 0x000000ffff047224 */ /* 0x000fc800078e0a03 */
[----:B------:R-:W-:-:S05]  /*0190*/  IMAD R4, R5, R4, R6 ;  /* 0x0000000405047224 */ /* 0x000fca00078e0206 */
[----:B------:R-:W-:-:S13]  /*01a0*/  ISETP.GT.U32.AND P2, PT, R5, R4, PT ;  /* 0x000000040500720c */ /* 0x000fda0003f44070 */
[-C--:B------:R-:W-:Y:S01]  /*01b0*/  @!P2 IADD3 R4, PT, PT, R4, -R5.reuse, RZ ;  /* 0x800000050404a210 */ /* 0x080fe20007ffe0ff */
[----:B------:R-:W-:Y:S01]  /*01c0*/  @!P2 VIADD R3, R3, 0x1 ;  /* 0x000000010303a836 */ /* 0x000fe20000000000 */
[----:B------:R-:W-:Y:S02]  /*01d0*/  ISETP.NE.AND P2, PT, R7, RZ, PT ;  /* 0x000000ff0700720c */ /* 0x000fe40003f45270 */
[----:B------:R-:W-:Y:S02]  /*01e0*/  ISETP.GE.U32.AND P0, PT, R4, R5, PT ;  /* 0x000000050400720c */ /* 0x000fe40003f06070 */
[----:B------:R-:W1:Y:S11]  /*01f0*/  LDC R5, c[0x0][0x388] ;  /* 0x0000e200ff057b82 */ /* 0x000e760000000800 */
[----:B------:R-:W-:-:S05]  /*0200*/  @P0 IADD3 R3, PT, PT, R3, 0x1, RZ ;  /* 0x0000000103030810 */ /* 0x000fca0007ffe0ff */
[----:B------:R-:W-:Y:S02]  /*0210*/  IMAD.MOV.U32 R4, RZ, RZ, R3 ;  /* 0x000000ffff047224 */ /* 0x000fe400078e0003 */
[----:B------:R-:W0:Y:S03]  /*0220*/  LDC.64 R2, c[0x0][0x390] ;  /* 0x0000e400ff027b82 */ /* 0x000e260000000a00 */
[----:B------:R-:W-:Y:S02]  /*0230*/  @!P1 IADD3 R4, PT, PT, -R4, RZ, RZ ;  /* 0x000000ff04049210 */ /* 0x000fe40007ffe1ff */
[----:B------:R-:W-:-:S04]  /*0240*/  @!P2 LOP3.LUT R4, RZ, R7, RZ, 0x33, !PT ;  /* 0x00000007ff04a212 */ /* 0x000fc800078e33ff */
[C---:B------:R-:W-:Y:S01]  /*0250*/  IADD3 R6, PT, PT, -R4.reuse, RZ, RZ ;  /* 0x000000ff04067210 */ /* 0x040fe20007ffe1ff */
[----:B-1----:R-:W-:-:S04]  /*0260*/  IMAD R5, R4, UR6, R5 ;  /* 0x0000000604057c24 */ /* 0x002fc8000f8e0205 */
[----:B------:R-:W-:-:S04]  /*0270*/  IMAD R4, R7, R6, R0 ;  /* 0x0000000607047224 */ /* 0x000fc800078e0200 */
[----:B------:R-:W-:-:S04]  /*0280*/  IMAD R5, R5, R7, R4 ;  /* 0x0000000705057224 */ /* 0x000fc800078e0204 */
[----:B0-----:R-:W-:Y:S02]  /*0290*/  IMAD.WIDE R2, R5, 0x4, R2 ;  /* 0x0000000405027825 */ /* 0x001fe400078e0202 */
[----:B------:R-:W0:Y:S04]  /*02a0*/  LDC.64 R4, c[0x0][0x398] ;  /* 0x0000e600ff047b82 */ /* 0x000e280000000a00 */
[----:B--2---:R-:W2:Y:S01]  /*02b0*/  LDG.E R3, desc[UR4][R2.64] ;  /* 0x0000000402037981 */ /* 0x004ea2000c1e1900 */
[----:B0-----:R-:W-:-:S05]  /*02c0*/  IMAD.WIDE R4, R0, 0x4, R4 ;  /* 0x0000000400047825 */ /* 0x001fca00078e0204 */
[----:B--2---:R-:W-:Y:S01]  /*02d0*/  STG.E desc[UR4][R4.64], R3 ;  /* 0x0000000304007986 */ /* 0x004fe2000c101904 */
[----:B------:R-:W-:Y:S05]  /*02e0*/  EXIT ;  /* 0x000000000000794d */ /* 0x000fea0003800000 */
.L_x_0:
[----:B------:R-:W-:-:S00]  /*02f0*/  BRA `(.L_x_0) ;  /* 0xfffffffc00fc7947 */ /* 0x000fc0000383ffff */
[----:B------:R-:W-:-:S00]  /*0300*/  NOP ;  /* 0x0000000000007918 */ /* 0x000fc00000000000 */
[----:B------:R-:W-:-:S00]  /*0310*/  NOP ;  /* 0x0000000000007918 */ /* 0x000fc00000000000 */
[----:B------:R-:W-:-:S00]  /*0320*/  NOP ;  /* 0x0000000000007918 */ /* 0x000fc00000000000 */
[----:B------:R-:W-:-:S00]  /*0330*/  NOP ;  /* 0x0000000000007918 */ /* 0x000fc00000000000 */
[----:B------:R-:W-:-:S00]  /*0340*/  NOP ;  /* 0x0000000000007918 */ /* 0x000fc00000000000 */
[----:B------:R-:W-:-:S00]  /*0350*/  NOP ;  /* 0x0000000000007918 */ /* 0x000fc00000000000 */
[----:B------:R-:W-:-:S00]  /*0360*/  NOP ;  /* 0x0000000000007918 */ /* 0x000fc00000000000 */
[----:B------:R-:W-:-:S00]  /*0370*/  NOP ;  /* 0x0000000000007918 */ /* 0x000fc00000000000 */
.L_x_5:


//--------------------- .text.broadcasting        --------------------------
	.section	.text.broadcasting,"ax",@progbits
	.align	128
        .global         broadcasting
        .type           broadcasting,@function
        .size           broadcasting,(.L_x_6 - broadcasting)
        .other          broadcasting,@"STO_CUDA_ENTRY STV_DEFAULT"
broadcasting:
.text.broadcasting:
        /* <DEDUP_REMOVED lines=9> */
[----:B------:R-:W-:Y:S01]  /*0090*/  IABS R8, R0 ;  /* 0x0000000000087213 */ /* 0x000fe20000000000 */
[----:B------:R-:W1:Y:S06]  /*00a0*/  LDCU.64 UR4, c[0x0][0x358] ;  /* 0x00006b00ff0477ac */ /* 0x000e6c0008000a00 */
[----:B------:R-:W2:Y:S01]  /*00b0*/  LDC R2, c[0x0][0x384] ;  /* 0x0000e100ff027b82 */ /* 0x000ea20000000800 */
[----:B0-----:R-:W-:-:S04]  /*00c0*/  IABS R10, R3 ;  /* 0x00000003000a7213 */ /* 0x001fc80000000000 */
[----:B------:R-:W0:Y:S01]  /*00d0*/  I2F.RP R6, R10 ;  /* 0x0000000a00067306 */ /* 0x000e220000209400 */
[----:B--2---:R-:W-:-:S07]  /*00e0*/  IABS R9, R2 ;  /* 0x0000000200097213 */ /* 0x004fce0000000000 */
[----:B0-----:R-:W0:Y:S02]  /*00f0*/  MUFU.RCP R6, R6 ;  /* 0x0000000600067308 */ /* 0x001e240000001000 */
[----:B0-----:R-:W-:Y:S01]  /*0100*/  VIADD R4, R6, 0xffffffe ;  /* 0x0ffffffe06047836 */ /* 0x001fe20000000000 */
[----:B------:R-:W-:-:S05]  /*0110*/  LOP3.LUT R6, R0, R3, RZ, 0x3c, !PT ;  /* 0x0000000300067212 */ /* 0x000fca00078e3cff */
[----:B------:R0:W2:Y:S01]  /*0120*/  F2I.FTZ.U32.TRUNC.NTZ R5, R4 ;  /* 0x0000000400057305 */ /* 0x0000a2000021f000 */
[----:B------:R-:W-:Y:S01]  /*0130*/  ISETP.GE.AND P1, PT, R6, RZ, PT ;  /* 0x000000ff0600720c */ /* 0x000fe20003f26270 */
[----:B0-----:R-:W-:Y:S02]  /*0140*/  HFMA2 R4, -RZ, RZ, 0, 0 ;  /* 0x00000000ff047431 */ /* 0x001fe400000001ff */
[----:B--2---:R-:W-:-:S04]  /*0150*/  IMAD.MOV R7, RZ, RZ, -R5 ;  /* 0x000000ffff077224 */ /* 0x004fc800078e0a05 */
[----:B------:R-:W-:-:S04]  /*0160*/  IMAD R7, R7, R10, RZ ;  /* 0x0000000a07077224 */ /* 0x000fc800078e02ff */
[----:B------:R-:W-:Y:S02]  /*0170*/  IMAD.HI.U32 R5, R5, R7, R4 ;  /* 0x0000000705057227 */ /* 0x000fe400078e0004 */
[----:B------:R-:W0:Y:S04]  /*0180*/  I2F.RP R7, R9 ;  /* 0x0000000900077306 */ /* 0x000e280000209400 */
[----:B------:R-:W-:-:S04]  /*0190*/  IMAD.HI.U32 R4, R5, R8, RZ ;  /* 0x0000000805047227 */ /* 0x000fc800078e00ff */
[----:B------:R-:W-:-:S04]  /*01a0*/  IMAD.MOV R5, RZ, RZ, -R4 ;  /* 0x000000ffff057224 */ /* 0x000fc800078e0a04 */
[C---:B------:R-:W-:Y:S01]  /*01b0*/  IMAD R5, R10.reuse, R5, R8 ;  /* 0x000000050a057224 */ /* 0x040fe200078e0208 */
[----:B0-----:R-:W0:Y:S04]  /*01c0*/  MUFU.RCP R7, R7 ;  /* 0x0000000700077308 */ /* 0x001e280000001000 */
[----:B------:R-:W-:-:S13]  /*01d0*/  ISETP.GT.U32.AND P2, PT, R10, R5, PT ;  /* 0x000000050a00720c */ /* 0x000fda0003f44070 */
[-C--:B------:R-:W-:Y:S01]  /*01e0*/  @!P2 IADD3 R5, PT, PT, R5, -R10.reuse, RZ ;  /* 0x8000000a0505a210 */ /* 0x080fe20007ffe0ff */
[----:B0-----:R-:W-:Y:S01]  /*01f0*/  VIADD R8, R7, 0xffffffe ;  /* 0x0ffffffe07087836 */ /* 0x001fe20000000000 */
[----:B------:R-:W-:Y:S02]  /*0200*/  @!P2 IADD3 R4, PT, PT, R4, 0x1, RZ ;  /* 0x000000010404a810 */ /* 0x000fe40007ffe0ff */
[----:B------:R-:W-:Y:S02]  /*0210*/  ISETP.GE.U32.AND P0, PT, R5, R10, PT ;  /* 0x0000000a0500720c */ /* 0x000fe40003f06070 */
[----:B------:R-:W0:Y:S01]  /*0220*/  F2I.FTZ.U32.TRUNC.NTZ R5, R8 ;  /* 0x0000000800057305 */ /* 0x000e22000021f000 */
[----:B------:R-:W-:-:S10]  /*0230*/  ISETP.NE.AND P2, PT, R3, RZ, PT ;  /* 0x000000ff0300720c */ /* 0x000fd40003f45270 */
[----:B------:R-:W-:-:S05]  /*0240*/  @P0 VIADD R4, R4, 0x1 ;  /* 0x0000000104040836 */ /* 0x000fca0000000000 */
[----:B------:R-:W-:Y:S01]  /*0250*/  MOV R11, R4 ;  /* 0x00000004000b7202 */ /* 0x000fe20000000f00 */
[----:B0-----:R-:W-:-:S03]  /*0260*/  IMAD.MOV R4, RZ, RZ, -R5 ;  /* 0x000000ffff047224 */ /* 0x001fc600078e0a05 */
[----:B------:R-:W-:Y:S01]  /*0270*/  @!P1 IADD3 R11, PT, PT, -R11, RZ, RZ ;  /* 0x000000ff0b0b9210 */ /* 0x000fe20007ffe1ff */
[----:B------:R-:W-:Y:S01]  /*0280*/  IMAD R7, R4, R9, RZ ;  /* 0x0000000904077224 */ /* 0x000fe200078e02ff */
[----:B------:R-:W-:Y:S01]  /*0290*/  @!P2 LOP3.LUT R11, RZ, R3, RZ, 0x33, !PT ;  /* 0x00000003ff0ba212 */ /* 0x000fe200078e33ff */
[----:B------:R-:W-:-:S03]  /*02a0*/  IMAD.MOV.U32 R4, RZ, RZ, RZ ;  /* 0x000000ffff047224 */ /* 0x000fc600078e00ff */
[----:B------:R-:W-:Y:S01]  /*02b0*/  IABS R6, R11 ;  /* 0x0000000b00067213 */ /* 0x000fe20000000000 */
[----:B------:R-:W-:-:S03]  /*02c0*/  IMAD.HI.U32 R4, R5, R7, R4 ;  /* 0x0000000705047227 */ /* 0x000fc600078e0004 */
[----:B------:R-:W-:Y:S01]  /*02d0*/  MOV R5, R6 ;  /* 0x0000000600057202 */ /* 0x000fe20000000f00 */
[----:B------:R-:W-:-:S04]  /*02e0*/  IMAD.MOV R7, RZ, RZ, -R11 ;  /* 0x000000ffff077224 */ /* 0x000fc800078e0a0b */
        /* <DEDUP_REMOVED lines=8> */
[----:B------:R-:W-:-:S04]  /*0370*/  LOP3.LUT R4, R11, R2, RZ, 0x3c, !PT ;  /* 0x000000020b047212 */ /* 0x000fc800078e3cff */
[----:B------:R-:W-:Y:S02]  /*0380*/  ISETP.GE.AND P1, PT, R4, RZ, PT ;  /* 0x000000ff0400720c */ /* 0x000fe40003f26270 */
[----:B------:R-:W0:Y:S05]  /*0390*/  LDC.64 R4, c[0x0][0x390] ;  /* 0x0000e400ff047b82 */ /* 0x000e2a0000000a00 */
[----:B------:R-:W-:-:S06]  /*03a0*/  @P0 IADD3 R6, PT, PT, R6, 0x1, RZ ;  /* 0x0000000106060810 */ /* 0x000fcc0007ffe0ff */
[----:B------:R-:W-:Y:S02]  /*03b0*/  @!P1 IADD3 R6, PT, PT, -R6, RZ, RZ ;  /* 0x000000ff06069210 */ /* 0x000fe40007ffe1ff */
[----:B------:R-:W-:Y:S01]  /*03c0*/  @!P2 LOP3.LUT R6, RZ, R2, RZ, 0x33, !PT ;  /* 0x00000002ff06a212 */ /* 0x000fe200078e33ff */
[----:B------:R-:W-:-:S04]  /*03d0*/  IMAD R2, R3, R7, R0 ;  /* 0x0000000703027224 */ /* 0x000fc800078e0200 */
[----:B------:R-:W-:-:S04]  /*03e0*/  IMAD R3, R6, R3, R2 ;  /* 0x0000000306037224 */ /* 0x000fc800078e0202 */
[----:B0-----:R-:W-:Y:S02]  /*03f0*/  IMAD.WIDE R2, R3, 0x4, R4 ;  /* 0x0000000403027825 */ /* 0x001fe400078e0204 */
[----:B------:R-:W0:Y:S04]  /*0400*/  LDC.64 R4, c[0x0][0x398] ;  /* 0x0000e600ff047b82 */ /* 0x000e280000000a00 */
[----:B-1----:R-:W2:Y:S01]  /*0410*/  LDG.E R3, desc[UR4][R2.64] ;  /* 0x0000000402037981 */ /* 0x002ea2000c1e1900 */
[----:B0-----:R-:W-:-:S05]  /*0420*/  IMAD.WIDE R4, R0, 0x4, R4 ;  /* 0x0000000400047825 */ /* 0x001fca00078e0204 */
[----:B--2---:R-:W-:Y:S01]  /*0430*/  STG.E desc[UR4][R4.64], R3 ;  /* 0x0000000304007986 */ /* 0x004fe2000c101904 */
[----:B------:R-:W-:Y:S05]  /*0440*/  EXIT ;  /* 0x000000000000794d */ /* 0x000fea0003800000 */
.L_x_1:
        /* <DEDUP_REMOVED lines=11> */
.L_x_6:


//--------------------- .text.matrixTransposition --------------------------
	.section	.text.matrixTransposition,"ax",@progbits
	.align	128
        .global         matrixTransposition
        .type           matrixTransposition,@function
        .size           matrixTransposition,(.L_x_7 - matrixTransposition)
        .other          matrixTransposition,@"STO_CUDA_ENTRY STV_DEFAULT"
matrixTransposition:
.text.matrixTransposition:
[----:B------:R-:W-:Y:S01]  /*0000*/  LDC R1, c[0x0][0x37c] ;  /* 0x0000df00ff017b82 */ /* 0x000fe20000000800 */
[----:B------:R-:W0:Y:S07]  /*0010*/  S2R R2, SR_TID.Y ;  /* 0x0000000000027919 */ /* 0x000e2e0000002200 */
[----:B------:R-:W1:Y:S01]  /*0020*/  LDC R0, c[0x0][0x360] ;  /* 0x0000d800ff007b82 */ /* 0x000e620000000800 */
[----:B------:R-:W2:Y:S01]  /*0030*/  LDCU.64 UR6, c[0x0][0x380] ;  /* 0x00007000ff0677ac */ /* 0x000ea20008000a00 */
[----:B------:R-:W1:Y:S06]  /*0040*/  S2R R3, SR_TID.X ;  /* 0x0000000000037919 */ /* 0x000e6c0000002100 */
[----:B------:R-:W0:Y:S08]  /*0050*/  S2UR UR5, SR_CTAID.Y ;  /* 0x00000000000579c3 */ /* 0x000e300000002600 */
[----:B------:R-:W0:Y:S08]  /*0060*/  LDC R7, c[0x0][0x364] ;  /* 0x0000d900ff077b82 */ /* 0x000e300000000800 */
[----:B------:R-:W1:Y:S01]  /*0070*/  S2UR UR4, SR_CTAID.X ;  /* 0x00000000000479c3 */ /* 0x000e620000002500 */
[----:B0-----:R-:W-:-:S05]  /*0080*/  IMAD R7, R7, UR5, R2 ;  /* 0x0000000507077c24 */ /* 0x001fca000f8e0202 */
[----:B--2---:R-:W-:Y:S01]  /*0090*/  ISETP.GE.AND P0, PT, R7, UR6, PT ;  /* 0x0000000607007c0c */ /* 0x004fe2000bf06270 */
[----:B-1----:R-:W-:-:S05]  /*00a0*/  IMAD R0, R0, UR4, R3 ;  /* 0x0000000400007c24 */ /* 0x002fca000f8e0203 */
[----:B------:R-:W-:-:S13]  /*00b0*/  ISETP.GE.OR P0, PT, R0, UR7, P0 ;  /* 0x0000000700007c0c */ /* 0x000fda0008706670 */
[----:B------:R-:W-:Y:S05]  /*00c0*/  @P0 EXIT ;  /* 0x000000000000094d */ /* 0x000fea0003800000 */
[----:B------:R-:W0:Y:S01]  /*00d0*/  LDC.64 R2, c[0x0][0x388] ;  /* 0x0000e200ff027b82 */ /* 0x000e220000000a00 */
[----:B------:R-:W1:Y:S01]  /*00e0*/  LDCU.64 UR4, c[0x0][0x358] ;  /* 0x00006b00ff0477ac */ /* 0x000e620008000a00 */
[----:B------:R-:W-:-:S04]  /*00f0*/  IMAD R5, R7, UR7, R0 ;  /* 0x0000000707057c24 */ /* 0x000fc8000f8e0200 */
[----:B0-----:R-:W-:Y:S02]  /*0100*/  IMAD.WIDE R2, R5, 0x4, R2 ;  /* 0x0000000405027825 */ /* 0x001fe400078e0202 */
[----:B------:R-:W0:Y:S04]  /*0110*/  LDC.64 R4, c[0x0][0x390] ;  /* 0x0000e400ff047b82 */ /* 0x000e280000000a00 */
[----:B-1----:R-:W2:Y:S01]  /*0120*/  LDG.E R3, desc[UR4][R2.64] ;  /* 0x0000000402037981 */ /* 0x002ea2000c1e1900 */
[----:B------:R-:W-:-:S04]  /*0130*/  IMAD R7, R0, UR6, R7 ;  /* 0x0000000600077c24 */ /* 0x000fc8000f8e0207 */
[----:B0-----:R-:W-:-:S05]  /*0140*/  IMAD.WIDE R4, R7, 0x4, R4 ;  /* 0x0000000407047825 */ /* 0x001fca00078e0204 */
[----:B--2---:R-:W-:Y:S01]  /*0150*/  STG.E desc[UR4][R4.64], R3 ;  /* 0x0000000304007986 */ /* 0x004fe2000c101904 */
[----:B------:R-:W-:Y:S05]  /*0160*/  EXIT ;  /* 0x000000000000794d */ /* 0x000fea0003800000 */
.L_x_2:
        /* <DEDUP_REMOVED lines=9> */
.L_x_7:


//--------------------- .text.cat                 --------------------------
	.section	.text.cat,"ax",@progbits
	.align	128
        .global         cat
        .type           cat,@function
        .size           cat,(.L_x_8 - cat)
        .other          cat,@"STO_CUDA_ENTRY STV_DEFAULT"
cat:
.text.cat:
        /* <DEDUP_REMOVED lines=8> */
[----:B------:R-:W0:Y:S01]  /*0080*/  LDC.64 R2, c[0x0][0x398] ;  /* 0x0000e600ff027b82 */ /* 0x000e220000000a00 */
[----:B------:R-:W-:Y:S01]  /*0090*/  IABS R10, R0 ;  /* 0x00000000000a7213 */ /* 0x000fe20000000000 */
[----:B------:R-:W1:Y:S01]  /*00a0*/  LDCU.64 UR4, c[0x0][0x358] ;  /* 0x00006b00ff0477ac */ /* 0x000e620008000a00 */
[----:B0-----:R-:W-:-:S04]  /*00b0*/  IADD3 R7, PT, PT, R3, R2, RZ ;  /* 0x0000000203077210 */ /* 0x001fc80007ffe0ff */
[-C--:B------:R-:W-:Y:S02]  /*00c0*/  IABS R9, R7.reuse ;  /* 0x0000000700097213 */ /* 0x080fe40000000000 */
[----:B------:R-:W-:Y:S02]  /*00d0*/  IABS R12, R7 ;  /* 0x00000007000c7213 */ /* 0x000fe40000000000 */
[----:B------:R-:W0:Y:S08]  /*00e0*/  I2F.RP R6, R9 ;  /* 0x0000000900067306 */ /* 0x000e300000209400 */
[----:B0-----:R-:W0:Y:S02]  /*00f0*/  MUFU.RCP R6, R6 ;  /* 0x0000000600067308 */ /* 0x001e240000001000 */
[----:B0-----:R-:W-:-:S02]  /*0100*/  IADD3 R4, PT, PT, R6, 0xffffffe, RZ ;  /* 0x0ffffffe06047810 */ /* 0x001fc40007ffe0ff */
[----:B------:R-:W-:-:S04]  /*0110*/  IADD3 R6, PT, PT, RZ, -R12, RZ ;  /* 0x8000000cff067210 */ /* 0x000fc80007ffe0ff */
[----:B------:R0:W2:Y:S02]  /*0120*/  F2I.FTZ.U32.TRUNC.NTZ R5, R4 ;  /* 0x0000000400057305 */ /* 0x0000a4000021f000 */
[----:B0-----:R-:W-:Y:S02]  /*0130*/  IMAD.MOV.U32 R4, RZ, RZ, RZ ;  /* 0x000000ffff047224 */ /* 0x001fe400078e00ff */
[----:B--2---:R-:W-:-:S04]  /*0140*/  IMAD.MOV R8, RZ, RZ, -R5 ;  /* 0x000000ffff087224 */ /* 0x004fc800078e0a05 */
[----:B------:R-:W-:Y:S01]  /*0150*/  IMAD R11, R8, R9, RZ ;  /* 0x00000009080b7224 */ /* 0x000fe200078e02ff */
[----:B------:R-:W-:-:S03]  /*0160*/  MOV R8, R10 ;  /* 0x0000000a00087202 */ /* 0x000fc60000000f00 */
[----:B------:R-:W-:-:S06]  /*0170*/  IMAD.HI.U32 R5, R5, R11, R4 ;  /* 0x0000000b05057227 */ /* 0x000fcc00078e0004 */
[----:B------:R-:W-:-:S04]  /*0180*/  IMAD.HI.U32 R5, R5, R8, RZ ;  /* 0x0000000805057227 */ /* 0x000fc800078e00ff */
[----:B------:R-:W-:-:S05]  /*0190*/  IMAD R4, R5, R6, R8 ;  /* 0x0000000605047224 */ /* 0x000fca00078e0208 */
[----:B------:R-:W-:-:S13]  /*01a0*/  ISETP.GT.U32.AND P2, PT, R9, R4, PT ;  /* 0x000000040900720c */ /* 0x000fda0003f44070 */
[----:B------:R-:W-:Y:S01]  /*01b0*/  @!P2 IMAD.IADD R4, R4, 0x1, -R9 ;  /* 0x000000010404a824 */ /* 0x000fe200078e0a09 */
[----:B------:R-:W-:Y:S02]  /*01c0*/  @!P2 IADD3 R5, PT, PT, R5, 0x1, RZ ;  /* 0x000000010505a810 */ /* 0x000fe40007ffe0ff */
[----:B------:R-:W-:Y:S02]  /*01d0*/  ISETP.NE.AND P2, PT, R7, RZ, PT ;  /* 0x000000ff0700720c */ /* 0x000fe40003f45270 */
[----:B------:R-:W-:Y:S02]  /*01e0*/  ISETP.GE.U32.AND P0, PT, R4, R9, PT ;  /* 0x000000090400720c */ /* 0x000fe40003f06070 */
[----:B------:R-:W-:-:S04]  /*01f0*/  LOP3.LUT R4, R0, R7, RZ, 0x3c, !PT ;  /* 0x0000000700047212 */ /* 0x000fc800078e3cff */
[----:B------:R-:W-:-:S07]  /*0200*/  ISETP.GE.AND P1, PT, R4, RZ, PT ;  /* 0x000000ff0400720c */ /* 0x000fce0003f26270 */
[----:B------:R-:W-:-:S05]  /*0210*/  @P0 VIADD R5, R5, 0x1 ;  /* 0x0000000105050836 */ /* 0x000fca0000000000 */
[----:B------:R-:W-:-:S05]  /*0220*/  MOV R9, R5 ;  /* 0x0000000500097202 */ /* 0x000fca0000000f00 */
[----:B------:R-:W-:Y:S01]  /*0230*/  @!P1 IMAD.MOV R9, RZ, RZ, -R9 ;  /* 0x000000ffff099224 */ /* 0x000fe200078e0a09 */
[----:B------:R-:W-:-:S04]  /*0240*/  @!P2 LOP3.LUT R9, RZ, R7, RZ, 0x33, !PT ;  /* 0x00000007ff09a212 */ /* 0x000fc800078e33ff */
[----:B------:R-:W-:-:S05]  /*0250*/  IADD3 R4, PT, PT, -R9, RZ, RZ ;  /* 0x000000ff09047210 */ /* 0x000fca0007ffe1ff */
[----:B------:R-:W-:-:S05]  /*0260*/  IMAD R7, R7, R4, R0 ;  /* 0x0000000407077224 */ /* 0x000fca00078e0200 */
[----:B------:R-:W-:-:S13]  /*0270*/  ISETP.GE.AND P0, PT, R7, R2, PT ;  /* 0x000000020700720c */ /* 0x000fda0003f06270 */
[----:B-1----:R-:W-:Y:S05]  /*0280*/  @P0 BRA `(.L_x_3) ;  /* 0x0000000000200947 */ /* 0x002fea0003800000 */
[----:B------:R-:W0:Y:S01]  /*0290*/  LDC.64 R4, c[0x0][0x388] ;  /* 0x0000e200ff047b82 */ /* 0x000e220000000a00 */
[----:B------:R-:W-:-:S04]  /*02a0*/  IMAD R3, R9, R2, R7 ;  /* 0x0000000209037224 */ /* 0x000fc800078e0207 */
[----:B0-----:R-:W-:-:S03]  /*02b0*/  IMAD.WIDE R2, R3, 0x4, R4 ;  /* 0x0000000403027825 */ /* 0x001fc600078e0204 */
[----:B------:R-:W0:Y:S03]  /*02c0*/  LDC.64 R4, c[0x0][0x3a0] ;  /* 0x0000e800ff047b82 */ /* 0x000e260000000a00 */
[----:B------:R-:W2:Y:S01]  /*02d0*/  LDG.E R3, desc[UR4][R2.64] ;  /* 0x0000000402037981 */ /* 0x000ea2000c1e1900 */
[----:B0-----:R-:W-:-:S05]  /*02e0*/  IMAD.WIDE R4, R0, 0x4, R4 ;  /* 0x0000000400047825 */ /* 0x001fca00078e0204 */
[----:B--2---:R-:W-:Y:S01]  /*02f0*/  STG.E desc[UR4][R4.64], R3 ;  /* 0x0000000304007986 */ /* 0x004fe2000c101904 */
[----:B------:R-:W-:Y:S05]  /*0300*/  EXIT ;  /* 0x000000000000794d */ /* 0x000fea0003800000 */
.L_x_3:
[----:B------:R-:W0:Y:S01]  /*0310*/  LDC.64 R4, c[0x0][0x390] ;  /* 0x0000e400ff047b82 */ /* 0x000e220000000a00 */
[----:B------:R-:W-:-:S04]  /*0320*/  IMAD.IADD R2, R7, 0x1, -R2 ;  /* 0x0000000107027824 */ /* 0x000fc800078e0a02 */
[----:B------:R-:W-:-:S04]  /*0330*/  IMAD R3, R9, R3, R2 ;  /* 0x0000000309037224 */ /* 0x000fc800078e0202 */
[----:B0-----:R-:W-:Y:S02]  /*0340*/  IMAD.WIDE R2, R3, 0x4, R4 ;  /* 0x0000000403027825 */ /* 0x001fe400078e0204 */
[----:B------:R-:W0:Y:S04]  /*0350*/  LDC.64 R4, c[0x0][0x3a0] ;  /* 0x0000e800ff047b82 */ /* 0x000e280000000a00 */
[----:B------:R-:W2:Y:S01]  /*0360*/  LDG.E R3, desc[UR4][R2.64] ;  /* 0x0000000402037981 */ /* 0x000ea2000c1e1900 */
[----:B0-----:R-:W-:-:S05]  /*0370*/  IMAD.WIDE R4, R0, 0x4, R4 ;  /* 0x0000000400047825 */ /* 0x001fca00078e0204 */
[----:B--2---:R-:W-:Y:S01]  /*0380*/  STG.E desc[UR4][R4.64], R3 ;  /* 0x0000000304007986 */ /* 0x004fe2000c101904 */
[----:B------:R-:W-:Y:S05]  /*0390*/  EXIT ;  /* 0x000000000000794d */ /* 0x000fea0003800000 */
.L_x_4:
        /* <DEDUP_REMOVED lines=14> */
.L_x_8:


//--------------------- .nv.shared.reserved.0     --------------------------
	.section	.nv.shared.reserved.0,"aw",@nobits
	.weak		__nv_reservedSMEM_offset_0_alias
	.size		__nv_reservedSMEM_offset_0_alias, 0, 64
	.other		__nv_reservedSMEM_offset_0_alias,@"STO_CUDA_RESERVED_SHARED STV_DEFAULT"
__nv_reservedSMEM_offset_0_alias:
	.zero		0
	.zero		64


//--------------------- .nv.constant0.indexSelection --------------------------
	.section	.nv.constant0.indexSelection,"a",@progbits
	.sectionflags	@""
	.align	4
.nv.constant0.indexSelection:
	.zero		928


//--------------------- .nv.constant0.broadcasting --------------------------
	.section	.nv.constant0.broadcasting,"a",@progbits
	.sectionflags	@""
	.align	4
.nv.constant0.broadcasting:
	.zero		928


//--------------------- .nv.constant0.matrixTransposition --------------------------
	.section	.nv.constant0.matrixTransposition,"a",@progbits
	.sectionflags	@""
	.align	4
.nv.constant0.matrixTransposition:
	.zero		920


//--------------------- .nv.constant0.cat         --------------------------
	.section	.nv.constant0.cat,"a",@progbits
	.sectionflags	@""
	.align	4
.nv.constant0.cat:
	.zero		936


//--------------------- SYMBOLS --------------------------

	.type		.nv.reservedSmem.offset0,@object
	.size		.nv.reservedSmem.offset0,0x4
